//
// Generated by NVIDIA NVVM Compiler
//
// Compiler Build ID: CL-36424714
// Cuda compilation tools, release 13.0, V13.0.88
// Based on NVVM 20.0.0
//

.version 9.0
.target sm_100
.address_size 64

	// .globl	_Z13addVectorsGPUPfS_S_i

.visible .entry _Z13addVectorsGPUPfS_S_i(
	.param .u64 .ptr .align 1 _Z13addVectorsGPUPfS_S_i_param_0,
	.param .u64 .ptr .align 1 _Z13addVectorsGPUPfS_S_i_param_1,
	.param .u64 .ptr .align 1 _Z13addVectorsGPUPfS_S_i_param_2,
	.param .u32 _Z13addVectorsGPUPfS_S_i_param_3
)
{
	.reg .pred 	%p<7>;
	.reg .b32 	%r<31>;
	.reg .b32 	%f<86>;
	.reg .b64 	%rd<25>;

	ld.param.u64 	%rd4, [_Z13addVectorsGPUPfS_S_i_param_0];
	ld.param.u64 	%rd5, [_Z13addVectorsGPUPfS_S_i_param_1];
	ld.param.u64 	%rd6, [_Z13addVectorsGPUPfS_S_i_param_2];
	ld.param.u32 	%r12, [_Z13addVectorsGPUPfS_S_i_param_3];
	cvta.to.global.u64 	%rd1, %rd6;
	cvta.to.global.u64 	%rd2, %rd5;
	cvta.to.global.u64 	%rd3, %rd4;
	mov.u32 	%r13, %ctaid.x;
	mov.u32 	%r14, %ntid.x;
	mov.u32 	%r15, %tid.x;
	mad.lo.s32 	%r29, %r13, %r14, %r15;
	mov.u32 	%r16, %nctaid.x;
	mul.lo.s32 	%r2, %r14, %r16;
	setp.ge.s32 	%p1, %r29, %r12;
	@%p1 bra 	$L__BB0_7;
	add.s32 	%r17, %r29, %r2;
	max.s32 	%r18, %r12, %r17;
	setp.lt.s32 	%p2, %r17, %r12;
	selp.u32 	%r19, 1, 0, %p2;
	add.s32 	%r20, %r17, %r19;
	sub.s32 	%r21, %r18, %r20;
	div.u32 	%r22, %r21, %r2;
	add.s32 	%r3, %r22, %r19;
	and.b32  	%r23, %r3, 3;
	setp.eq.s32 	%p3, %r23, 3;
	@%p3 bra 	$L__BB0_4;
	add.s32 	%r24, %r3, 1;
	and.b32  	%r25, %r24, 3;
	neg.s32 	%r27, %r25;
$L__BB0_3:
	.pragma "nounroll";
	mul.wide.s32 	%rd7, %r29, 4;
	add.s64 	%rd8, %rd1, %rd7;
	add.s64 	%rd9, %rd2, %rd7;
	add.s64 	%rd10, %rd3, %rd7;
	ld.global.f32 	%f1, [%rd10];
	ld.global.f32 	%f2, [%rd9];
	cos.approx.f32 	%f3, %f1;
	sin.approx.f32 	%f4, %f1;
	cos.approx.f32 	%f5, %f2;
	sin.approx.f32 	%f6, %f2;
	mul.f32 	%f7, %f3, %f3;
	fma.rn.f32 	%f8, %f1, %f1, %f7;
	fma.rn.f32 	%f9, %f4, %f4, %f8;
	add.f32 	%f10, %f9, 0fBF800000;
	sqrt.rn.f32 	%f11, %f10;
	mul.f32 	%f12, %f5, %f5;
	fma.rn.f32 	%f13, %f2, %f2, %f12;
	fma.rn.f32 	%f14, %f6, %f6, %f13;
	add.f32 	%f15, %f14, 0fBF800000;
	sqrt.rn.f32 	%f16, %f15;
	add.f32 	%f17, %f11, %f16;
	st.global.f32 	[%rd8], %f17;
	add.s32 	%r29, %r29, %r2;
	add.s32 	%r27, %r27, 1;
	setp.ne.s32 	%p4, %r27, 0;
	@%p4 bra 	$L__BB0_3;
$L__BB0_4:
	setp.lt.u32 	%p5, %r3, 3;
	@%p5 bra 	$L__BB0_7;
	mul.wide.s32 	%rd15, %r2, 4;
	shl.b32 	%r26, %r2, 2;
$L__BB0_6:
	.pragma "nounroll";
	mul.wide.s32 	%rd11, %r29, 4;
	add.s64 	%rd12, %rd3, %rd11;
	ld.global.f32 	%f18, [%rd12];
	add.s64 	%rd13, %rd2, %rd11;
	ld.global.f32 	%f19, [%rd13];
	cos.approx.f32 	%f20, %f18;
	sin.approx.f32 	%f21, %f18;
	cos.approx.f32 	%f22, %f19;
	sin.approx.f32 	%f23, %f19;
	mul.f32 	%f24, %f20, %f20;
	fma.rn.f32 	%f25, %f18, %f18, %f24;
	fma.rn.f32 	%f26, %f21, %f21, %f25;
	add.f32 	%f27, %f26, 0fBF800000;
	sqrt.rn.f32 	%f28, %f27;
	mul.f32 	%f29, %f22, %f22;
	fma.rn.f32 	%f30, %f19, %f19, %f29;
	fma.rn.f32 	%f31, %f23, %f23, %f30;
	add.f32 	%f32, %f31, 0fBF800000;
	sqrt.rn.f32 	%f33, %f32;
	add.f32 	%f34, %f28, %f33;
	add.s64 	%rd14, %rd1, %rd11;
	st.global.f32 	[%rd14], %f34;
	add.s64 	%rd16, %rd12, %rd15;
	ld.global.f32 	%f35, [%rd16];
	add.s64 	%rd17, %rd13, %rd15;
	ld.global.f32 	%f36, [%rd17];
	cos.approx.f32 	%f37, %f35;
	sin.approx.f32 	%f38, %f35;
	cos.approx.f32 	%f39, %f36;
	sin.approx.f32 	%f40, %f36;
	mul.f32 	%f41, %f37, %f37;
	fma.rn.f32 	%f42, %f35, %f35, %f41;
	fma.rn.f32 	%f43, %f38, %f38, %f42;
	add.f32 	%f44, %f43, 0fBF800000;
	sqrt.rn.f32 	%f45, %f44;
	mul.f32 	%f46, %f39, %f39;
	fma.rn.f32 	%f47, %f36, %f36, %f46;
	fma.rn.f32 	%f48, %f40, %f40, %f47;
	add.f32 	%f49, %f48, 0fBF800000;
	sqrt.rn.f32 	%f50, %f49;
	add.f32 	%f51, %f45, %f50;
	add.s64 	%rd18, %rd14, %rd15;
	st.global.f32 	[%rd18], %f51;
	add.s64 	%rd19, %rd16, %rd15;
	ld.global.f32 	%f52, [%rd19];
	add.s64 	%rd20, %rd17, %rd15;
	ld.global.f32 	%f53, [%rd20];
	cos.approx.f32 	%f54, %f52;
	sin.approx.f32 	%f55, %f52;
	cos.approx.f32 	%f56, %f53;
	sin.approx.f32 	%f57, %f53;
	mul.f32 	%f58, %f54, %f54;
	fma.rn.f32 	%f59, %f52, %f52, %f58;
	fma.rn.f32 	%f60, %f55, %f55, %f59;
	add.f32 	%f61, %f60, 0fBF800000;
	sqrt.rn.f32 	%f62, %f61;
	mul.f32 	%f63, %f56, %f56;
	fma.rn.f32 	%f64, %f53, %f53, %f63;
	fma.rn.f32 	%f65, %f57, %f57, %f64;
	add.f32 	%f66, %f65, 0fBF800000;
	sqrt.rn.f32 	%f67, %f66;
	add.f32 	%f68, %f62, %f67;
	add.s64 	%rd21, %rd18, %rd15;
	st.global.f32 	[%rd21], %f68;
	add.s64 	%rd22, %rd19, %rd15;
	ld.global.f32 	%f69, [%rd22];
	add.s64 	%rd23, %rd20, %rd15;
	ld.global.f32 	%f70, [%rd23];
	cos.approx.f32 	%f71, %f69;
	sin.approx.f32 	%f72, %f69;
	cos.approx.f32 	%f73, %f70;
	sin.approx.f32 	%f74, %f70;
	mul.f32 	%f75, %f71, %f71;
	fma.rn.f32 	%f76, %f69, %f69, %f75;
	fma.rn.f32 	%f77, %f72, %f72, %f76;
	add.f32 	%f78, %f77, 0fBF800000;
	sqrt.rn.f32 	%f79, %f78;
	mul.f32 	%f80, %f73, %f73;
	fma.rn.f32 	%f81, %f70, %f70, %f80;
	fma.rn.f32 	%f82, %f74, %f74, %f81;
	add.f32 	%f83, %f82, 0fBF800000;
	sqrt.rn.f32 	%f84, %f83;
	add.f32 	%f85, %f79, %f84;
	add.s64 	%rd24, %rd21, %rd15;
	st.global.f32 	[%rd24], %f85;
	add.s32 	%r29, %r26, %r29;
	setp.lt.s32 	%p6, %r29, %r12;
	@%p6 bra 	$L__BB0_6;
$L__BB0_7:
	ret;

}


// ===== COMPILED SASS (sm_100) =====

	.target	sm_100

	.elftype	@"ET_EXEC"


//--------------------- .note.nv.tkinfo           --------------------------
	.section	.note.nv.tkinfo,"",@"SHT_NOTE"
	.sectionflags	@"SHF_NOTE_NV_TKINFO"
	.tkinfo
        /*0018*/ 	.word	0x00000002
        /*0030*/ 	.string	""
        /*0030*/ 	.string	"ptxas"
        /*0030*/ 	.string	"Cuda compilation tools, release 13.0, V13.0.88"
        /*0030*/ 	.string	"Build cuda_13.0.r13.0/compiler.36424714_0"
        /*0030*/ 	.string	"-arch sm_100 -m 64 "



//--------------------- .note.nv.cuinfo           --------------------------
	.section	.note.nv.cuinfo,"",@"SHT_NOTE"
	.sectionflags	@"SHF_NOTE_NV_CUINFO"
        /*0018*/ 	.short	0x0002
        /*001a*/ 	.short	0x0064
        /*001c*/ 	.short	0x0082
	.zero		2


//--------------------- .nv.info                  --------------------------
	.section	.nv.info,"",@"SHT_CUDA_INFO"
	.align	4


	//----- nvinfo : EIATTR_REGCOUNT
	.align		4
        /*0000*/ 	.byte	0x04, 0x2f
        /*0002*/ 	.short	(.L_1 - .L_0)
	.align		4
.L_0:
        /*0004*/ 	.word	index@(_Z13addVectorsGPUPfS_S_i)
        /*0008*/ 	.word	0x0000001d


	//----- nvinfo : EIATTR_FRAME_SIZE
	.align		4
.L_1:
        /*000c*/ 	.byte	0x04, 0x11
        /*000e*/ 	.short	(.L_3 - .L_2)
	.align		4
.L_2:
        /*0010*/ 	.word	index@($__internal_0_$__cuda_sm20_sqrt_rn_f32_slowpath)
        /*0014*/ 	.word	0x00000000


	//----- nvinfo : EIATTR_FRAME_SIZE
	.align		4
.L_3:
        /*0018*/ 	.byte	0x04, 0x11
        /*001a*/ 	.short	(.L_5 - .L_4)
	.align		4
.L_4:
        /*001c*/ 	.word	index@(_Z13addVectorsGPUPfS_S_i)
        /*0020*/ 	.word	0x00000000


	//----- nvinfo : EIATTR_MIN_STACK_SIZE
	.align		4
.L_5:
        /*0024*/ 	.byte	0x04, 0x12
        /*0026*/ 	.short	(.L_7 - .L_6)
	.align		4
.L_6:
        /*0028*/ 	.word	index@(_Z13addVectorsGPUPfS_S_i)
        /*002c*/ 	.word	0x00000000
.L_7:


//--------------------- .nv.compat                --------------------------
	.section	.nv.compat,"",@"SHT_CUDA_COMPAT_INFO"
	.align	4
        /*0000*/ 	.byte	0x02, 0x09, 0x00, 0x00, 0x02, 0x02, 0x01, 0x00, 0x02, 0x05, 0x05, 0x00, 0x03, 0x07, 0x01, 0x01
        /*0010*/ 	.byte	0x02, 0x03, 0x00, 0x00, 0x02, 0x06, 0x01, 0x00, 0x04, 0x0b, 0x08, 0x00, 0x01, 0x00, 0x00, 0x00
        /*0020*/ 	.byte	0x00, 0x00, 0x00, 0x00


//--------------------- .nv.info._Z13addVectorsGPUPfS_S_i --------------------------
	.section	.nv.info._Z13addVectorsGPUPfS_S_i,"",@"SHT_CUDA_INFO"
	.sectionflags	@""
	.align	4


	//----- nvinfo : EIATTR_CUDA_API_VERSION
	.align		4
        /*0000*/ 	.byte	0x04, 0x37
        /*0002*/ 	.short	(.L_9 - .L_8)
.L_8:
        /*0004*/ 	.word	0x00000082


	//----- nvinfo : EIATTR_KPARAM_INFO
	.align		4
.L_9:
        /*0008*/ 	.byte	0x04, 0x17
        /*000a*/ 	.short	(.L_11 - .L_10)
.L_10:
        /*000c*/ 	.word	0x00000000
        /*0010*/ 	.short	0x0003
        /*0012*/ 	.short	0x0018
        /*0014*/ 	.byte	0x00, 0xf0, 0x11, 0x00


	//----- nvinfo : EIATTR_KPARAM_INFO
	.align		4
.L_11:
        /*0018*/ 	.byte	0x04, 0x17
        /*001a*/ 	.short	(.L_13 - .L_12)
.L_12:
        /*001c*/ 	.word	0x00000000
        /*0020*/ 	.short	0x0002
        /*0022*/ 	.short	0x0010
        /*0024*/ 	.byte	0x00, 0xf5, 0x21, 0x00


	//----- nvinfo : EIATTR_KPARAM_INFO
	.align		4
.L_13:
        /*0028*/ 	.byte	0x04, 0x17
        /*002a*/ 	.short	(.L_15 - .L_14)
.L_14:
        /*002c*/ 	.word	0x00000000
        /*0030*/ 	.short	0x0001
        /*0032*/ 	.short	0x0008
        /*0034*/ 	.byte	0x00, 0xf5, 0x21, 0x00


	//----- nvinfo : EIATTR_KPARAM_INFO
	.align		4
.L_15:
        /*0038*/ 	.byte	0x04, 0x17
        /*003a*/ 	.short	(.L_17 - .L_16)
.L_16:
        /*003c*/ 	.word	0x00000000
        /*0040*/ 	.short	0x0000
        /*0042*/ 	.short	0x0000
        /*0044*/ 	.byte	0x00, 0xf5, 0x21, 0x00


	//----- nvinfo : EIATTR_SPARSE_MMA_MASK
	.align		4
.L_17:
        /*0048*/ 	.byte	0x03, 0x50
        /*004a*/ 	.short	0x0000


	//----- nvinfo : EIATTR_MAXREG_COUNT
	.align		4
        /*004c*/ 	.byte	0x03, 0x1b
        /*004e*/ 	.short	0x00ff


	//----- nvinfo : EIATTR_MERCURY_ISA_VERSION
	.align		4
        /*0050*/ 	.byte	0x03, 0x5f
        /*0052*/ 	.short	0x0101


	//----- nvinfo : EIATTR_VRC_CTA_INIT_COUNT
	.align		4
        /*0054*/ 	.byte	0x02, 0x4a
	.zero		1
	.zero		1


	//----- nvinfo : EIATTR_EXIT_INSTR_OFFSETS
	.align		4
        /*0058*/ 	.byte	0x04, 0x1c
        /*005a*/ 	.short	(.L_19 - .L_18)


	//   ....[0]....
.L_18:
        /*005c*/ 	.word	0x00000090


	//   ....[1]....
        /*0060*/ 	.word	0x00000680


	//   ....[2]....
        /*0064*/ 	.word	0x00001300


	//----- nvinfo : EIATTR_CRS_STACK_SIZE
	.align		4
.L_19:
        /*0068*/ 	.byte	0x04, 0x1e
        /*006a*/ 	.short	(.L_21 - .L_20)
.L_20:
        /*006c*/ 	.word	0x00000000


	//----- nvinfo : EIATTR_CBANK_PARAM_SIZE
	.align		4
.L_21:
        /*0070*/ 	.byte	0x03, 0x19
        /*0072*/ 	.short	0x001c


	//----- nvinfo : EIATTR_PARAM_CBANK
	.align		4
        /*0074*/ 	.byte	0x04, 0x0a
        /*0076*/ 	.short	(.L_23 - .L_22)
	.align		4
.L_22:
        /*0078*/ 	.word	index@(.nv.constant0._Z13addVectorsGPUPfS_S_i)
        /*007c*/ 	.short	0x0380
        /*007e*/ 	.short	0x001c


	//----- nvinfo : EIATTR_SW_WAR
	.align		4
.L_23:
        /*0080*/ 	.byte	0x04, 0x36
        /*0082*/ 	.short	(.L_25 - .L_24)
.L_24:
        /*0084*/ 	.word	0x00000008
.L_25:


//--------------------- .nv.callgraph             --------------------------
	.section	.nv.callgraph,"",@"SHT_CUDA_CALLGRAPH"
	.align	4
	.sectionentsize	8
	.align		4
        /*0000*/ 	.word	0x00000000
	.align		4
        /*0004*/ 	.word	0xffffffff
	.align		4
        /*0008*/ 	.word	0x00000000
	.align		4
        /*000c*/ 	.word	0xfffffffe
	.align		4
        /*0010*/ 	.word	0x00000000
	.align		4
        /*0014*/ 	.word	0xfffffffd
	.align		4
        /*0018*/ 	.word	0x00000000
	.align		4
        /*001c*/ 	.word	0xfffffffc


//--------------------- .text._Z13addVectorsGPUPfS_S_i --------------------------
	.section	.text._Z13addVectorsGPUPfS_S_i,"ax",@progbits
	.align	128
        .global         _Z13addVectorsGPUPfS_S_i
        .type           _Z13addVectorsGPUPfS_S_i,@function
        .size           _Z13addVectorsGPUPfS_S_i,(.L_x_36 - _Z13addVectorsGPUPfS_S_i)
        .other          _Z13addVectorsGPUPfS_S_i,@"STO_CUDA_ENTRY STV_DEFAULT"
_Z13addVectorsGPUPfS_S_i:
.text._Z13addVectorsGPUPfS_S_i:
[----:B------:R-:W-:Y:S01]  /*0000*/  LDC R1, c[0x0][0x37c] ;  /* 0x0000df00ff017b82 */ /* 0x000fe20000000800 */
[----:B------:R-:W0:Y:S07]  /*0010*/  S2R R2, SR_TID.X ;  /* 0x0000000000027919 */ /* 0x000e2e0000002100 */
[----:B------:R-:W0:Y:S01]  /*0020*/  S2UR UR4, SR_CTAID.X ;  /* 0x00000000000479c3 */ /* 0x000e220000002500 */
[----:B------:R-:W1:Y:S07]  /*0030*/  LDCU UR6, c[0x0][0x398] ;  /* 0x00007300ff0677ac */ /* 0x000e6e0008000800 */
[----:B------:R-:W0:Y:S01]  /*0040*/  LDC R3, c[0x0][0x360] ;  /* 0x0000d800ff037b82 */ /* 0x000e220000000800 */
[----:B------:R-:W2:Y:S01]  /*0050*/  LDCU UR5, c[0x0][0x370] ;  /* 0x00006e00ff0577ac */ /* 0x000ea20008000800 */
[----:B0-----:R-:W-:-:S02]  /*0060*/  IMAD R2, R3, UR4, R2 ;  /* 0x0000000403027c24 */ /* 0x001fc4000f8e0202 */
[----:B--2---:R-:W-:-:S03]  /*0070*/  IMAD R3, R3, UR5, RZ ;  /* 0x0000000503037c24 */ /* 0x004fc6000f8e02ff */
[----:B-1----:R-:W-:-:S13]  /*0080*/  ISETP.GE.AND P0, PT, R2, UR6, PT ;  /* 0x0000000602007c0c */ /* 0x002fda000bf06270 */
[----:B------:R-:W-:Y:S05]  /*0090*/  @P0 EXIT ;  /* 0x000000000000094d */ /* 0x000fea0003800000 */
[----:B------:R-:W0:Y:S01]  /*00a0*/  I2F.U32.RP R6, R3 ;  /* 0x0000000300067306 */ /* 0x000e220000209000 */
[C---:B------:R-:W-:Y:S01]  /*00b0*/  IADD3 R0, PT, PT, R3.reuse, R2, RZ ;  /* 0x0000000203007210 */ /* 0x040fe20007ffe0ff */
[----:B------:R-:W1:Y:S01]  /*00c0*/  LDCU.64 UR4, c[0x0][0x358] ;  /* 0x00006b00ff0477ac */ /* 0x000e620008000a00 */
[----:B------:R-:W-:Y:S01]  /*00d0*/  IADD3 R9, PT, PT, RZ, -R3, RZ ;  /* 0x80000003ff097210 */ /* 0x000fe20007ffe0ff */
[----:B------:R-:W-:Y:S01]  /*00e0*/  BSSY.RECONVERGENT B0, `(.L_x_0) ;  /* 0x0000054000007945 */ /* 0x000fe20003800200 */
[C---:B------:R-:W-:Y:S02]  /*00f0*/  ISETP.GE.AND P0, PT, R0.reuse, UR6, PT ;  /* 0x0000000600007c0c */ /* 0x040fe4000bf06270 */
[----:B------:R-:W-:Y:S02]  /*0100*/  VIMNMX R7, PT, PT, R0, UR6, !PT ;  /* 0x0000000600077c48 */ /* 0x000fe4000ffe0100 */
[----:B------:R-:W-:Y:S02]  /*0110*/  SEL R20, RZ, 0x1, P0 ;  /* 0x00000001ff147807 */ /* 0x000fe40000000000 */
[----:B------:R-:W-:-:S02]  /*0120*/  ISETP.NE.U32.AND P2, PT, R3, RZ, PT ;  /* 0x000000ff0300720c */ /* 0x000fc40003f45070 */
[----:B------:R-:W-:Y:S01]  /*0130*/  IADD3 R0, PT, PT, R7, -R0, -R20 ;  /* 0x8000000007007210 */ /* 0x000fe20007ffe814 */
[----:B0-----:R-:W0:Y:S02]  /*0140*/  MUFU.RCP R6, R6 ;  /* 0x0000000600067308 */ /* 0x001e240000001000 */
[----:B0-----:R-:W-:-:S06]  /*0150*/  IADD3 R4, PT, PT, R6, 0xffffffe, RZ ;  /* 0x0ffffffe06047810 */ /* 0x001fcc0007ffe0ff */
[----:B------:R0:W2:Y:S02]  /*0160*/  F2I.FTZ.U32.TRUNC.NTZ R5, R4 ;  /* 0x0000000400057305 */ /* 0x0000a4000021f000 */
[----:B0-----:R-:W-:Y:S02]  /*0170*/  HFMA2 R4, -RZ, RZ, 0, 0 ;  /* 0x00000000ff047431 */ /* 0x001fe400000001ff */
[----:B--2---:R-:W-:-:S04]  /*0180*/  IMAD R9, R9, R5, RZ ;  /* 0x0000000509097224 */ /* 0x004fc800078e02ff */
[----:B------:R-:W-:-:S06]  /*0190*/  IMAD.HI.U32 R5, R5, R9, R4 ;  /* 0x0000000905057227 */ /* 0x000fcc00078e0004 */
[----:B------:R-:W-:-:S05]  /*01a0*/  IMAD.HI.U32 R5, R5, R0, RZ ;  /* 0x0000000005057227 */ /* 0x000fca00078e00ff */
[----:B------:R-:W-:-:S05]  /*01b0*/  IADD3 R4, PT, PT, -R5, RZ, RZ ;  /* 0x000000ff05047210 */ /* 0x000fca0007ffe1ff */
[----:B------:R-:W-:-:S05]  /*01c0*/  IMAD R0, R3, R4, R0 ;  /* 0x0000000403007224 */ /* 0x000fca00078e0200 */
[----:B------:R-:W-:-:S13]  /*01d0*/  ISETP.GE.U32.AND P0, PT, R0, R3, PT ;  /* 0x000000030000720c */ /* 0x000fda0003f06070 */
[----:B------:R-:W-:Y:S02]  /*01e0*/  @P0 IADD3 R0, PT, PT, -R3, R0, RZ ;  /* 0x0000000003000210 */ /* 0x000fe40007ffe1ff */
[----:B------:R-:W-:Y:S02]  /*01f0*/  @P0 IADD3 R5, PT, PT, R5, 0x1, RZ ;  /* 0x0000000105050810 */ /* 0x000fe40007ffe0ff */
[----:B------:R-:W-:-:S13]  /*0200*/  ISETP.GE.U32.AND P1, PT, R0, R3, PT ;  /* 0x000000030000720c */ /* 0x000fda0003f26070 */
[----:B------:R-:W-:Y:S02]  /*0210*/  @P1 IADD3 R5, PT, PT, R5, 0x1, RZ ;  /* 0x0000000105051810 */ /* 0x000fe40007ffe0ff */
[----:B------:R-:W-:-:S04]  /*0220*/  @!P2 LOP3.LUT R5, RZ, R3, RZ, 0x33, !PT ;  /* 0x00000003ff05a212 */ /* 0x000fc800078e33ff */
[----:B------:R-:W-:-:S04]  /*0230*/  IADD3 R20, PT, PT, R20, R5, RZ ;  /* 0x0000000514147210 */ /* 0x000fc80007ffe0ff */
[----:B------:R-:W-:-:S04]  /*0240*/  LOP3.LUT R0, R20, 0x3, RZ, 0xc0, !PT ;  /* 0x0000000314007812 */ /* 0x000fc800078ec0ff */
[----:B------:R-:W-:-:S13]  /*0250*/  ISETP.NE.AND P0, PT, R0, 0x3, PT ;  /* 0x000000030000780c */ /* 0x000fda0003f05270 */
[----:B-1----:R-:W-:Y:S05]  /*0260*/  @!P0 BRA `(.L_x_1) ;  /* 0x0000000000ec8947 */ /* 0x002fea0003800000 */
[----:B------:R-:W0:Y:S01]  /*0270*/  LDC.64 R16, c[0x0][0x390] ;  /* 0x0000e400ff107b82 */ /* 0x000e220000000a00 */
[----:B------:R-:W-:-:S04]  /*0280*/  IADD3 R0, PT, PT, R20, 0x1, RZ ;  /* 0x0000000114007810 */ /* 0x000fc80007ffe0ff */
[----:B------:R-:W-:-:S03]  /*0290*/  LOP3.LUT R0, R0, 0x3, RZ, 0xc0, !PT ;  /* 0x0000000300007812 */ /* 0x000fc600078ec0ff */
[----:B------:R-:W1:Y:S01]  /*02a0*/  LDC.64 R12, c[0x0][0x380] ;  /* 0x0000e000ff0c7b82 */ /* 0x000e620000000a00 */
[----:B------:R-:W-:-:S07]  /*02b0*/  IADD3 R18, PT, PT, -R0, RZ, RZ ;  /* 0x000000ff00127210 */ /* 0x000fce0007ffe1ff */
[----:B------:R-:W2:Y:S02]  /*02c0*/  LDC.64 R14, c[0x0][0x388] ;  /* 0x0000e200ff0e7b82 */ /* 0x000ea40000000a00 */
.L_x_8:
[----:B-1-3--:R-:W-:-:S06]  /*02d0*/  IMAD.WIDE R6, R2, 0x4, R12 ;  /* 0x0000000402067825 */ /* 0x00afcc00078e020c */
[----:B------:R-:W3:Y:S01]  /*02e0*/  LDG.E R6, desc[UR4][R6.64] ;  /* 0x0000000406067981 */ /* 0x000ee2000c1e1900 */
[----:B--2---:R-:W-:-:S05]  /*02f0*/  IMAD.WIDE R4, R2, 0x4, R14 ;  /* 0x0000000402047825 */ /* 0x004fca00078e020e */
[----:B------:R-:W2:Y:S01]  /*0300*/  LDG.E R21, desc[UR4][R4.64] ;  /* 0x0000000404157981 */ /* 0x000ea2000c1e1900 */
[----:B------:R-:W-:Y:S01]  /*0310*/  IADD3 R18, PT, PT, R18, 0x1, RZ ;  /* 0x0000000112127810 */ /* 0x000fe20007ffe0ff */
[----:B------:R-:W-:Y:S03]  /*0320*/  BSSY.RECONVERGENT B1, `(.L_x_2) ;  /* 0x000001a000017945 */ /* 0x000fe60003800200 */
[----:B------:R-:W-:Y:S01]  /*0330*/  ISETP.NE.AND P0, PT, R18, RZ, PT ;  /* 0x000000ff1200720c */ /* 0x000fe20003f05270 */
[----:B---3--:R-:W-:-:S04]  /*0340*/  FMUL.RZ R10, R6, 0.15915493667125701904 ;  /* 0x3e22f983060a7820 */ /* 0x008fc8000040c000 */
[----:B------:R-:W1:Y:S01]  /*0350*/  MUFU.COS R0, R10 ;  /* 0x0000000a00007308 */ /* 0x000e620000000000 */
[----:B--2---:R-:W-:-:S07]  /*0360*/  FMUL.RZ R22, R21, 0.15915493667125701904 ;  /* 0x3e22f98315167820 */ /* 0x004fce000040c000 */
[----:B------:R0:W2:Y:S08]  /*0370*/  MUFU.SIN R8, R10 ;  /* 0x0000000a00087308 */ /* 0x0000b00000000400 */
[----:B------:R3:W4:Y:S01]  /*0380*/  MUFU.COS R19, R22 ;  /* 0x0000001600137308 */ /* 0x0007220000000000 */
[----:B-1----:R-:W-:Y:S01]  /*0390*/  FMUL R9, R0, R0 ;  /* 0x0000000000097220 */ /* 0x002fe20000400000 */
[----:B0-----:R-:W-:-:S04]  /*03a0*/  IMAD.WIDE R10, R2, 0x4, R16 ;  /* 0x00000004020a7825 */ /* 0x001fc800078e0210 */
[----:B------:R-:W-:Y:S02]  /*03b0*/  FFMA R9, R6, R6, R9 ;  /* 0x0000000606097223 */ /* 0x000fe40000000009 */
[----:B------:R3:W0:Y:S02]  /*03c0*/  MUFU.SIN R23, R22 ;  /* 0x0000001600177308 */ /* 0x0006240000000400 */
[----:B--2---:R-:W-:-:S04]  /*03d0*/  FFMA R9, R8, R8, R9 ;  /* 0x0000000808097223 */ /* 0x004fc80000000009 */
[----:B------:R-:W-:-:S04]  /*03e0*/  FADD R9, R9, -1 ;  /* 0xbf80000009097421 */ /* 0x000fc80000000000 */
[----:B------:R3:W1:Y:S01]  /*03f0*/  MUFU.RSQ R4, R9 ;  /* 0x0000000900047308 */ /* 0x0006620000001400 */
[----:B------:R-:W-:-:S04]  /*0400*/  IADD3 R0, PT, PT, R9, -0xd000000, RZ ;  /* 0xf300000009007810 */ /* 0x000fc80007ffe0ff */
[----:B------:R-:W-:-:S13]  /*0410*/  ISETP.GT.U32.AND P1, PT, R0, 0x727fffff, PT ;  /* 0x727fffff0000780c */ /* 0x000fda0003f24070 */
[----:B01-34-:R-:W-:Y:S05]  /*0420*/  @!P1 BRA `(.L_x_3) ;  /* 0x0000000000149947 */ /* 0x01bfea0003800000 */
[----:B------:R-:W-:Y:S02]  /*0430*/  MOV R0, R9 ;  /* 0x0000000900007202 */ /* 0x000fe40000000f00 */
[----:B------:R-:W-:-:S07]  /*0440*/  MOV R4, 0x460 ;  /* 0x0000046000047802 */ /* 0x000fce0000000f00 */
[----:B------:R-:W-:Y:S05]  /*0450*/  CALL.REL.NOINC `($__internal_0_$__cuda_sm20_sqrt_rn_f32_slowpath) ;  /* 0x0000000c00ac7944 */ /* 0x000fea0003c00000 */
[----:B------:R-:W-:Y:S01]  /*0460*/  MOV R24, R7 ;  /* 0x0000000700187202 */ /* 0x000fe20000000f00 */
[----:B------:R-:W-:Y:S06]  /*0470*/  BRA `(.L_x_4) ;  /* 0x0000000000107947 */ /* 0x000fec0003800000 */
.L_x_3:
[----:B------:R-:W-:Y:S01]  /*0480*/  FMUL.FTZ R24, R9, R4 ;  /* 0x0000000409187220 */ /* 0x000fe20000410000 */
[----:B------:R-:W-:-:S03]  /*0490*/  FMUL.FTZ R0, R4, 0.5 ;  /* 0x3f00000004007820 */ /* 0x000fc60000410000 */
[----:B------:R-:W-:-:S04]  /*04a0*/  FFMA R5, -R24, R24, R9 ;  /* 0x0000001818057223 */ /* 0x000fc80000000109 */
[----:B------:R-:W-:-:S07]  /*04b0*/  FFMA R24, R5, R0, R24 ;  /* 0x0000000005187223 */ /* 0x000fce0000000018 */
.L_x_4:
[----:B------:R-:W-:Y:S05]  /*04c0*/  BSYNC.RECONVERGENT B1 ;  /* 0x0000000000017941 */ /* 0x000fea0003800200 */
.L_x_2:
[----:B------:R-:W-:Y:S01]  /*04d0*/  FMUL R0, R19, R19 ;  /* 0x0000001313007220 */ /* 0x000fe20000400000 */
[----:B------:R-:W-:Y:S03]  /*04e0*/  BSSY.RECONVERGENT B1, `(.L_x_5) ;  /* 0x000000f000017945 */ /* 0x000fe60003800200 */
[----:B------:R-:W-:-:S04]  /*04f0*/  FFMA R0, R21, R21, R0 ;  /* 0x0000001515007223 */ /* 0x000fc80000000000 */
[----:B------:R-:W-:-:S04]  /*0500*/  FFMA R0, R23, R23, R0 ;  /* 0x0000001717007223 */ /* 0x000fc80000000000 */
[----:B------:R-:W-:-:S04]  /*0510*/  FADD R0, R0, -1 ;  /* 0xbf80000000007421 */ /* 0x000fc80000000000 */
[----:B------:R0:W1:Y:S01]  /*0520*/  MUFU.RSQ R5, R0 ;  /* 0x0000000000057308 */ /* 0x0000620000001400 */
[----:B------:R-:W-:-:S04]  /*0530*/  IADD3 R4, PT, PT, R0, -0xd000000, RZ ;  /* 0xf300000000047810 */ /* 0x000fc80007ffe0ff */
[----:B------:R-:W-:-:S13]  /*0540*/  ISETP.GT.U32.AND P1, PT, R4, 0x727fffff, PT ;  /* 0x727fffff0400780c */ /* 0x000fda0003f24070 */
[----:B01----:R-:W-:Y:S05]  /*0550*/  @!P1 BRA `(.L_x_6) ;  /* 0x00000000000c9947 */ /* 0x003fea0003800000 */
[----:B------:R-:W-:-:S07]  /*0560*/  MOV R4, 0x580 ;  /* 0x0000058000047802 */ /* 0x000fce0000000f00 */
[----:B------:R-:W-:Y:S05]  /*0570*/  CALL.REL.NOINC `($__internal_0_$__cuda_sm20_sqrt_rn_f32_slowpath) ;  /* 0x0000000c00647944 */ /* 0x000fea0003c00000 */
[----:B------:R-:W-:Y:S05]  /*0580*/  BRA `(.L_x_7) ;  /* 0x0000000000107947 */ /* 0x000fea0003800000 */
.L_x_6:
[----:B------:R-:W-:Y:S01]  /*0590*/  FMUL.FTZ R7, R0, R5 ;  /* 0x0000000500077220 */ /* 0x000fe20000410000 */
[----:B------:R-:W-:-:S03]  /*05a0*/  FMUL.FTZ R4, R5, 0.5 ;  /* 0x3f00000005047820 */ /* 0x000fc60000410000 */
[----:B------:R-:W-:-:S04]  /*05b0*/  FFMA R0, -R7, R7, R0 ;  /* 0x0000000707007223 */ /* 0x000fc80000000100 */
[----:B------:R-:W-:-:S07]  /*05c0*/  FFMA R7, R0, R4, R7 ;  /* 0x0000000400077223 */ /* 0x000fce0000000007 */
.L_x_7:
[----:B------:R-:W-:Y:S05]  /*05d0*/  BSYNC.RECONVERGENT B1 ;  /* 0x0000000000017941 */ /* 0x000fea0003800200 */
.L_x_5:
[----:B------:R-:W-:Y:S01]  /*05e0*/  FADD R7, R7, R24 ;  /* 0x0000001807077221 */ /* 0x000fe20000000000 */
[----:B------:R-:W-:-:S04]  /*05f0*/  IADD3 R2, PT, PT, R3, R2, RZ ;  /* 0x0000000203027210 */ /* 0x000fc80007ffe0ff */
[----:B------:R3:W-:Y:S01]  /*0600*/  STG.E desc[UR4][R10.64], R7 ;  /* 0x000000070a007986 */ /* 0x0007e2000c101904 */
[----:B------:R-:W-:Y:S05]  /*0610*/  @P0 BRA `(.L_x_8) ;  /* 0xfffffffc002c0947 */ /* 0x000fea000383ffff */
.L_x_1:
[----:B------:R-:W-:Y:S05]  /*0620*/  BSYNC.RECONVERGENT B0 ;  /* 0x0000000000007941 */ /* 0x000fea0003800200 */
.L_x_0:
[----:B------:R-:W0:Y:S01]  /*0630*/  LDC.64 R18, c[0x0][0x390] ;  /* 0x0000e400ff127b82 */ /* 0x000e220000000a00 */
[----:B------:R-:W-:Y:S01]  /*0640*/  ISETP.GE.U32.AND P0, PT, R20, 0x3, PT ;  /* 0x000000031400780c */ /* 0x000fe20003f06070 */
[----:B------:R-:W1:Y:S06]  /*0650*/  LDCU UR6, c[0x0][0x398] ;  /* 0x00007300ff0677ac */ /* 0x000e6c0008000800 */
[----:B------:R-:W2:Y:S08]  /*0660*/  LDC.64 R16, c[0x0][0x380] ;  /* 0x0000e000ff107b82 */ /* 0x000eb00000000a00 */
[----:B------:R-:W4:Y:S01]  /*0670*/  LDC.64 R14, c[0x0][0x388] ;  /* 0x0000e200ff0e7b82 */ /* 0x000f220000000a00 */
[----:B-1----:R-:W-:Y:S05]  /*0680*/  @!P0 EXIT ;  /* 0x000000000000894d */ /* 0x002fea0003800000 */
.L_x_33:
[----:B--2---:R-:W-:-:S05]  /*0690*/  IMAD.WIDE R20, R2, 0x4, R16 ;  /* 0x0000000402147825 */ /* 0x004fca00078e0210 */
[----:B------:R-:W2:Y:S01]  /*06a0*/  LDG.E R0, desc[UR4][R20.64] ;  /* 0x0000000414007981 */ /* 0x000ea2000c1e1900 */
[----:B----4-:R-:W-:-:S05]  /*06b0*/  IMAD.WIDE R12, R2, 0x4, R14 ;  /* 0x00000004020c7825 */ /* 0x010fca00078e020e */
[----:B---3--:R-:W3:Y:S01]  /*06c0*/  LDG.E R11, desc[UR4][R12.64] ;  /* 0x000000040c0b7981 */ /* 0x008ee2000c1e1900 */
[----:B------:R-:W-:Y:S01]  /*06d0*/  BSSY.RECONVERGENT B0, `(.L_x_9) ;  /* 0x0000018000007945 */ /* 0x000fe20003800200 */
[----:B--2---:R-:W-:-:S04]  /*06e0*/  FMUL.RZ R6, R0, 0.15915493667125701904 ;  /* 0x3e22f98300067820 */ /* 0x004fc8000040c000 */
[----:B------:R-:W1:Y:S01]  /*06f0*/  MUFU.COS R4, R6 ;  /* 0x0000000600047308 */ /* 0x000e620000000000 */
[----:B---3--:R-:W-:-:S07]  /*0700*/  FMUL.RZ R8, R11, 0.15915493667125701904 ;  /* 0x3e22f9830b087820 */ /* 0x008fce000040c000 */
[----:B------:R-:W2:Y:S08]  /*0710*/  MUFU.SIN R5, R6 ;  /* 0x0000000600057308 */ /* 0x000eb00000000400 */
[----:B------:R3:W4:Y:S01]  /*0720*/  MUFU.COS R10, R8 ;  /* 0x00000008000a7308 */ /* 0x0007220000000000 */
[----:B-1----:R-:W-:-:S04]  /*0730*/  FMUL R7, R4, R4 ;  /* 0x0000000404077220 */ /* 0x002fc80000400000 */
[----:B------:R-:W-:-:S03]  /*0740*/  FFMA R0, R0, R0, R7 ;  /* 0x0000000000007223 */ /* 0x000fc60000000007 */
[----:B------:R3:W1:Y:S01]  /*0750*/  MUFU.SIN R23, R8 ;  /* 0x0000000800177308 */ /* 0x0006620000000400 */
[----:B--2---:R-:W-:-:S04]  /*0760*/  FFMA R0, R5, R5, R0 ;  /* 0x0000000505007223 */ /* 0x004fc80000000000 */
[----:B------:R-:W-:-:S04]  /*0770*/  FADD R5, R0, -1 ;  /* 0xbf80000000057421 */ /* 0x000fc80000000000 */
[----:B------:R3:W2:Y:S01]  /*0780*/  MUFU.RSQ R4, R5 ;  /* 0x0000000500047308 */ /* 0x0006a20000001400 */
[----:B------:R-:W-:-:S04]  /*0790*/  IADD3 R0, PT, PT, R5, -0xd000000, RZ ;  /* 0xf300000005007810 */ /* 0x000fc80007ffe0ff */
[----:B------:R-:W-:-:S13]  /*07a0*/  ISETP.GT.U32.AND P0, PT, R0, 0x727fffff, PT ;  /* 0x727fffff0000780c */ /* 0x000fda0003f04070 */
[----:B-1234-:R-:W-:Y:S05]  /*07b0*/  @!P0 BRA `(.L_x_10) ;  /* 0x0000000000148947 */ /* 0x01efea0003800000 */
[----:B------:R-:W-:Y:S02]  /*07c0*/  MOV R0, R5 ;  /* 0x0000000500007202 */ /* 0x000fe40000000f00 */
[----:B------:R-:W-:-:S07]  /*07d0*/  MOV R4, 0x7f0 ;  /* 0x000007f000047802 */ /* 0x000fce0000000f00 */
[----:B0-----:R-:W-:Y:S05]  /*07e0*/  CALL.REL.NOINC `($__internal_0_$__cuda_sm20_sqrt_rn_f32_slowpath) ;  /* 0x0000000800c87944 */ /* 0x001fea0003c00000 */
[----:B------:R-:W-:Y:S01]  /*07f0*/  MOV R24, R7 ;  /* 0x0000000700187202 */ /* 0x000fe20000000f00 */
[----:B------:R-:W-:Y:S06]  /*0800*/  BRA `(.L_x_11) ;  /* 0x0000000000107947 */ /* 0x000fec0003800000 */
.L_x_10:
[----:B------:R-:W-:Y:S01]  /*0810*/  FMUL.FTZ R24, R5, R4 ;  /* 0x0000000405187220 */ /* 0x000fe20000410000 */
[----:B------:R-:W-:-:S03]  /*0820*/  FMUL.FTZ R0, R4, 0.5 ;  /* 0x3f00000004007820 */ /* 0x000fc60000410000 */
[----:B------:R-:W-:-:S04]  /*0830*/  FFMA R5, -R24, R24, R5 ;  /* 0x0000001818057223 */ /* 0x000fc80000000105 */
[----:B------:R-:W-:-:S07]  /*0840*/  FFMA R24, R5, R0, R24 ;  /* 0x0000000005187223 */ /* 0x000fce0000000018 */
.L_x_11:
[----:B------:R-:W-:Y:S05]  /*0850*/  BSYNC.RECONVERGENT B0 ;  /* 0x0000000000007941 */ /* 0x000fea0003800200 */
.L_x_9:
[----:B------:R-:W-:Y:S01]  /*0860*/  FMUL R10, R10, R10 ;  /* 0x0000000a0a0a7220 */ /* 0x000fe20000400000 */
[----:B------:R-:W-:Y:S03]  /*0870*/  BSSY.RECONVERGENT B0, `(.L_x_12) ;  /* 0x000000f000007945 */ /* 0x000fe60003800200 */
[----:B------:R-:W-:-:S04]  /*0880*/  FFMA R10, R11, R11, R10 ;  /* 0x0000000b0b0a7223 */ /* 0x000fc8000000000a */
[----:B------:R-:W-:-:S04]  /*0890*/  FFMA R10, R23, R23, R10 ;  /* 0x00000017170a7223 */ /* 0x000fc8000000000a */
[----:B------:R-:W-:-:S04]  /*08a0*/  FADD R0, R10, -1 ;  /* 0xbf8000000a007421 */ /* 0x000fc80000000000 */
[----:B------:R1:W2:Y:S01]  /*08b0*/  MUFU.RSQ R5, R0 ;  /* 0x0000000000057308 */ /* 0x0002a20000001400 */
[----:B------:R-:W-:-:S04]  /*08c0*/  IADD3 R4, PT, PT, R0, -0xd000000, RZ ;  /* 0xf300000000047810 */ /* 0x000fc80007ffe0ff */
[----:B------:R-:W-:-:S13]  /*08d0*/  ISETP.GT.U32.AND P0, PT, R4, 0x727fffff, PT ;  /* 0x727fffff0400780c */ /* 0x000fda0003f04070 */
[----:B-12---:R-:W-:Y:S05]  /*08e0*/  @!P0 BRA `(.L_x_13) ;  /* 0x00000000000c8947 */ /* 0x006fea0003800000 */
[----:B------:R-:W-:-:S07]  /*08f0*/  MOV R4, 0x910 ;  /* 0x0000091000047802 */ /* 0x000fce0000000f00 */
[----:B0-----:R-:W-:Y:S05]  /*0900*/  CALL.REL.NOINC `($__internal_0_$__cuda_sm20_sqrt_rn_f32_slowpath) ;  /* 0x0000000800807944 */ /* 0x001fea0003c00000 */
[----:B------:R-:W-:Y:S05]  /*0910*/  BRA `(.L_x_14) ;  /* 0x0000000000107947 */ /* 0x000fea0003800000 */
.L_x_13:
[----:B------:R-:W-:Y:S01]  /*0920*/  FMUL.FTZ R7, R0, R5 ;  /* 0x0000000500077220 */ /* 0x000fe20000410000 */
[----:B------:R-:W-:-:S03]  /*0930*/  FMUL.FTZ R4, R5, 0.5 ;  /* 0x3f00000005047820 */ /* 0x000fc60000410000 */
[----:B------:R-:W-:-:S04]  /*0940*/  FFMA R0, -R7, R7, R0 ;  /* 0x0000000707007223 */ /* 0x000fc80000000100 */
[----:B------:R-:W-:-:S07]  /*0950*/  FFMA R7, R0, R4, R7 ;  /* 0x0000000400077223 */ /* 0x000fce0000000007 */
.L_x_14:
[----:B------:R-:W-:Y:S05]  /*0960*/  BSYNC.RECONVERGENT B0 ;  /* 0x0000000000007941 */ /* 0x000fea0003800200 */
.L_x_12:
[----:B------:R-:W-:Y:S01]  /*0970*/  FADD R7, R7, R24 ;  /* 0x0000001807077221 */ /* 0x000fe20000000000 */
[----:B0-----:R-:W-:-:S04]  /*0980*/  IMAD.WIDE R10, R2, 0x4, R18 ;  /* 0x00000004020a7825 */ /* 0x001fc800078e0212 */
[C---:B------:R-:W-:Y:S01]  /*0990*/  IMAD.WIDE R20, R3.reuse, 0x4, R20 ;  /* 0x0000000403147825 */ /* 0x040fe200078e0214 */
[----:B------:R0:W-:Y:S04]  /*09a0*/  STG.E desc[UR4][R10.64], R7 ;  /* 0x000000070a007986 */ /* 0x0001e8000c101904 */
[----:B------:R-:W2:Y:S01]  /*09b0*/  LDG.E R0, desc[UR4][R20.64] ;  /* 0x0000000414007981 */ /* 0x000ea2000c1e1900 */
[----:B------:R-:W-:-:S05]  /*09c0*/  IMAD.WIDE R12, R3, 0x4, R12 ;  /* 0x00000004030c7825 */ /* 0x000fca00078e020c */
[----:B------:R-:W3:Y:S01]  /*09d0*/  LDG.E R23, desc[UR4][R12.64] ;  /* 0x000000040c177981 */ /* 0x000ee2000c1e1900 */
[----:B------:R-:W-:Y:S01]  /*09e0*/  BSSY.RECONVERGENT B0, `(.L_x_15) ;  /* 0x0000018000007945 */ /* 0x000fe20003800200 */
[----:B--2---:R-:W-:-:S04]  /*09f0*/  FMUL.RZ R6, R0, 0.15915493667125701904 ;  /* 0x3e22f98300067820 */ /* 0x004fc8000040c000 */
[----:B------:R-:W1:Y:S01]  /*0a00*/  MUFU.COS R4, R6 ;  /* 0x0000000600047308 */ /* 0x000e620000000000 */
[----:B---3--:R-:W-:-:S07]  /*0a10*/  FMUL.RZ R8, R23, 0.15915493667125701904 ;  /* 0x3e22f98317087820 */ /* 0x008fce000040c000 */
[----:B------:R-:W2:Y:S08]  /*0a20*/  MUFU.SIN R5, R6 ;  /* 0x0000000600057308 */ /* 0x000eb00000000400 */
[----:B------:R0:W3:Y:S01]  /*0a30*/  MUFU.COS R24, R8 ;  /* 0x0000000800187308 */ /* 0x0000e20000000000 */
        /* <DEDUP_REMOVED lines=8> */
[----:B0123--:R-:W-:Y:S05]  /*0ac0*/  @!P0 BRA `(.L_x_16) ;  /* 0x0000000000148947 */ /* 0x00ffea0003800000 */
[----:B------:R-:W-:Y:S02]  /*0ad0*/  MOV R0, R5 ;  /* 0x0000000500007202 */ /* 0x000fe40000000f00 */
[----:B------:R-:W-:-:S07]  /*0ae0*/  MOV R4, 0xb00 ;  /* 0x00000b0000047802 */ /* 0x000fce0000000f00 */
[----:B------:R-:W-:Y:S05]  /*0af0*/  CALL.REL.NOINC `($__internal_0_$__cuda_sm20_sqrt_rn_f32_slowpath) ;  /* 0x0000000800047944 */ /* 0x000fea0003c00000 */
[----:B------:R-:W-:Y:S01]  /*0b00*/  MOV R26, R7 ;  /* 0x00000007001a7202 */ /* 0x000fe20000000f00 */
[----:B------:R-:W-:Y:S06]  /*0b10*/  BRA `(.L_x_17) ;  /* 0x0000000000107947 */ /* 0x000fec0003800000 */
.L_x_16:
[----:B------:R-:W-:Y:S01]  /*0b20*/  FMUL.FTZ R26, R5, R4 ;  /* 0x00000004051a7220 */ /* 0x000fe20000410000 */
[----:B------:R-:W-:-:S03]  /*0b30*/  FMUL.FTZ R0, R4, 0.5 ;  /* 0x3f00000004007820 */ /* 0x000fc60000410000 */
[----:B------:R-:W-:-:S04]  /*0b40*/  FFMA R5, -R26, R26, R5 ;  /* 0x0000001a1a057223 */ /* 0x000fc80000000105 */
[----:B------:R-:W-:-:S07]  /*0b50*/  FFMA R26, R5, R0, R26 ;  /* 0x00000000051a7223 */ /* 0x000fce000000001a */
.L_x_17:
[----:B------:R-:W-:Y:S05]  /*0b60*/  BSYNC.RECONVERGENT B0 ;  /* 0x0000000000007941 */ /* 0x000fea0003800200 */
.L_x_15:
        /* <DEDUP_REMOVED lines=12> */
.L_x_19:
[----:B------:R-:W-:Y:S01]  /*0c30*/  FMUL.FTZ R7, R0, R5 ;  /* 0x0000000500077220 */ /* 0x000fe20000410000 */
[----:B------:R-:W-:-:S03]  /*0c40*/  FMUL.FTZ R4, R5, 0.5 ;  /* 0x3f00000005047820 */ /* 0x000fc60000410000 */
[----:B------:R-:W-:-:S04]  /*0c50*/  FFMA R0, -R7, R7, R0 ;  /* 0x0000000707007223 */ /* 0x000fc80000000100 */
[----:B------:R-:W-:-:S07]  /*0c60*/  FFMA R7, R0, R4, R7 ;  /* 0x0000000400077223 */ /* 0x000fce0000000007 */
.L_x_20:
[----:B------:R-:W-:Y:S05]  /*0c70*/  BSYNC.RECONVERGENT B0 ;  /* 0x0000000000007941 */ /* 0x000fea0003800200 */
.L_x_18:
[----:B------:R-:W-:Y:S01]  /*0c80*/  FADD R7, R7, R26 ;  /* 0x0000001a07077221 */ /* 0x000fe20000000000 */
[----:B------:R-:W-:-:S04]  /*0c90*/  IMAD.WIDE R10, R3, 0x4, R10 ;  /* 0x00000004030a7825 */ /* 0x000fc800078e020a */
        /* <DEDUP_REMOVED lines=25> */
.L_x_22:
[----:B------:R-:W-:Y:S01]  /*0e30*/  FMUL.FTZ R26, R5, R4 ;  /* 0x00000004051a7220 */ /* 0x000fe20000410000 */
[----:B------:R-:W-:-:S03]  /*0e40*/  FMUL.FTZ R0, R4, 0.5 ;  /* 0x3f00000004007820 */ /* 0x000fc60000410000 */
[----:B------:R-:W-:-:S04]  /*0e50*/  FFMA R5, -R26, R26, R5 ;  /* 0x0000001a1a057223 */ /* 0x000fc80000000105 */
[----:B------:R-:W-:-:S07]  /*0e60*/  FFMA R26, R5, R0, R26 ;  /* 0x00000000051a7223 */ /* 0x000fce000000001a */
.L_x_23:
[----:B------:R-:W-:Y:S05]  /*0e70*/  BSYNC.RECONVERGENT B0 ;  /* 0x0000000000007941 */ /* 0x000fea0003800200 */
.L_x_21:
        /* <DEDUP_REMOVED lines=12> */
.L_x_25:
[----:B------:R-:W-:Y:S01]  /*0f40*/  FMUL.FTZ R7, R0, R5 ;  /* 0x0000000500077220 */ /* 0x000fe20000410000 */
[----:B------:R-:W-:-:S03]  /*0f50*/  FMUL.FTZ R4, R5, 0.5 ;  /* 0x3f00000005047820 */ /* 0x000fc60000410000 */
[----:B------:R-:W-:-:S04]  /*0f60*/  FFMA R0, -R7, R7, R0 ;  /* 0x0000000707007223 */ /* 0x000fc80000000100 */
[----:B------:R-:W-:-:S07]  /*0f70*/  FFMA R7, R0, R4, R7 ;  /* 0x0000000400077223 */ /* 0x000fce0000000007 */
.L_x_26:
[----:B------:R-:W-:Y:S05]  /*0f80*/  BSYNC.RECONVERGENT B0 ;  /* 0x0000000000007941 */ /* 0x000fea0003800200 */
.L_x_24:
[----:B------:R-:W-:Y:S01]  /*0f90*/  FADD R7, R7, R26 ;  /* 0x0000001a07077221 */ /* 0x000fe20000000000 */
[----:B------:R-:W-:-:S04]  /*0fa0*/  IMAD.WIDE R10, R3, 0x4, R10 ;  /* 0x00000004030a7825 */ /* 0x000fc800078e020a */
[C---:B------:R-:W-:Y:S01]  /*0fb0*/  IMAD.WIDE R20, R3.reuse, 0x4, R20 ;  /* 0x0000000403147825 */ /* 0x040fe200078e0214 */
[----:B------:R0:W-:Y:S05]  /*0fc0*/  STG.E desc[UR4][R10.64], R7 ;  /* 0x000000070a007986 */ /* 0x0001ea000c101904 */
        /* <DEDUP_REMOVED lines=23> */
.L_x_28:
[----:B------:R-:W-:Y:S01]  /*1140*/  FMUL.FTZ R21, R6, R5 ;  /* 0x0000000506157220 */ /* 0x000fe20000410000 */
[----:B------:R-:W-:-:S03]  /*1150*/  FMUL.FTZ R4, R5, 0.5 ;  /* 0x3f00000005047820 */ /* 0x000fc60000410000 */
[----:B------:R-:W-:-:S04]  /*1160*/  FFMA R0, -R21, R21, R6 ;  /* 0x0000001515007223 */ /* 0x000fc80000000106 */
[----:B------:R-:W-:-:S07]  /*1170*/  FFMA R21, R0, R4, R21 ;  /* 0x0000000400157223 */ /* 0x000fce0000000015 */
.L_x_29:
[----:B------:R-:W-:Y:S05]  /*1180*/  BSYNC.RECONVERGENT B0 ;  /* 0x0000000000007941 */ /* 0x000fea0003800200 */
.L_x_27:
        /* <DEDUP_REMOVED lines=12> */
.L_x_31:
[----:B------:R-:W-:Y:S01]  /*1250*/  FMUL.FTZ R7, R0, R5 ;  /* 0x0000000500077220 */ /* 0x000fe20000410000 */
[----:B------:R-:W-:-:S03]  /*1260*/  FMUL.FTZ R4, R5, 0.5 ;  /* 0x3f00000005047820 */ /* 0x000fc60000410000 */
[----:B------:R-:W-:-:S04]  /*1270*/  FFMA R0, -R7, R7, R0 ;  /* 0x0000000707007223 */ /* 0x000fc80000000100 */
[----:B------:R-:W-:-:S07]  /*1280*/  FFMA R7, R0, R4, R7 ;  /* 0x0000000400077223 */ /* 0x000fce0000000007 */
.L_x_32:
[----:B------:R-:W-:Y:S05]  /*1290*/  BSYNC.RECONVERGENT B0 ;  /* 0x0000000000007941 */ /* 0x000fea0003800200 */
.L_x_30:
[----:B------:R-:W-:Y:S01]  /*12a0*/  FADD R7, R7, R21 ;  /* 0x0000001507077221 */ /* 0x000fe20000000000 */
[C---:B------:R-:W-:Y:S01]  /*12b0*/  IMAD.WIDE R10, R3.reuse, 0x4, R10 ;  /* 0x00000004030a7825 */ /* 0x040fe200078e020a */
[----:B------:R-:W-:-:S04]  /*12c0*/  LEA R2, R3, R2, 0x2 ;  /* 0x0000000203027211 */ /* 0x000fc800078e10ff */
[----:B------:R1:W-:Y:S01]  /*12d0*/  STG.E desc[UR4][R10.64], R7 ;  /* 0x000000070a007986 */ /* 0x0003e2000c101904 */
[----:B------:R-:W-:-:S13]  /*12e0*/  ISETP.GE.AND P0, PT, R2, UR6, PT ;  /* 0x0000000602007c0c */ /* 0x000fda000bf06270 */
[----:B-1----:R-:W-:Y:S05]  /*12f0*/  @!P0 BRA `(.L_x_33) ;  /* 0xfffffff000e48947 */ /* 0x002fea000383ffff */
[----:B------:R-:W-:Y:S05]  /*1300*/  EXIT ;  /* 0x000000000000794d */ /* 0x000fea0003800000 */
        .weak           $__internal_0_$__cuda_sm20_sqrt_rn_f32_slowpath
        .type           $__internal_0_$__cuda_sm20_sqrt_rn_f32_slowpath,@function
        .size           $__internal_0_$__cuda_sm20_sqrt_rn_f32_slowpath,(.L_x_36 - $__internal_0_$__cuda_sm20_sqrt_rn_f32_slowpath)
$__internal_0_$__cuda_sm20_sqrt_rn_f32_slowpath:
[----:B------:R-:W-:-:S13]  /*1310*/  LOP3.LUT P1, RZ, R0, 0x7fffffff, RZ, 0xc0, !PT ;  /* 0x7fffffff00ff7812 */ /* 0x000fda000782c0ff */
[----:B------:R-:W-:Y:S01]  /*1320*/  @!P1 MOV R7, R0 ;  /* 0x0000000000079202 */ /* 0x000fe20000000f00 */
[----:B------:R-:W-:Y:S06]  /*1330*/  @!P1 BRA `(.L_x_34) ;  /* 0x0000000000409947 */ /* 0x000fec0003800000 */
[----:B------:R-:W-:-:S13]  /*1340*/  FSETP.GEU.FTZ.AND P1, PT, R0, RZ, PT ;  /* 0x000000ff0000720b */ /* 0x000fda0003f3e000 */
[----:B------:R-:W-:Y:S01]  /*1350*/  @!P1 MOV R7, 0x7fffffff ;  /* 0x7fffffff00079802 */ /* 0x000fe20000000f00 */
[----:B------:R-:W-:Y:S06]  /*1360*/  @!P1 BRA `(.L_x_34) ;  /* 0x0000000000349947 */ /* 0x000fec0003800000 */
[----:B------:R-:W-:-:S13]  /*1370*/  FSETP.GTU.FTZ.AND P1, PT, |R0|, +INF , PT ;  /* 0x7f8000000000780b */ /* 0x000fda0003f3c200 */
[----:B------:R-:W-:Y:S01]  /*1380*/  @P1 FADD.FTZ R7, R0, 1 ;  /* 0x3f80000000071421 */ /* 0x000fe20000010000 */
[----:B------:R-:W-:Y:S06]  /*1390*/  @P1 BRA `(.L_x_34) ;  /* 0x0000000000281947 */ /* 0x000fec0003800000 */
[----:B------:R-:W-:-:S13]  /*13a0*/  FSETP.NEU.FTZ.AND P1, PT, |R0|, +INF , PT ;  /* 0x7f8000000000780b */ /* 0x000fda0003f3d200 */
[----:B------:R-:W-:-:S04]  /*13b0*/  @P1 FFMA R8, R0, 1.84467440737095516160e+19, RZ ;  /* 0x5f80000000081823 */ /* 0x000fc800000000ff */
[----:B------:R-:W0:Y:S02]  /*13c0*/  @P1 MUFU.RSQ R9, R8 ;  /* 0x0000000800091308 */ /* 0x000e240000001400 */
[----:B0-----:R-:W-:Y:S01]  /*13d0*/  @P1 FMUL.FTZ R5, R8, R9 ;  /* 0x0000000908051220 */ /* 0x001fe20000410000 */
[----:B------:R-:W-:-:S03]  /*13e0*/  @P1 FMUL.FTZ R6, R9, 0.5 ;  /* 0x3f00000009061820 */ /* 0x000fc60000410000 */
[----:B------:R-:W-:-:S04]  /*13f0*/  @P1 FADD.FTZ R7, -R5, -RZ ;  /* 0x800000ff05071221 */ /* 0x000fc80000010100 */
[----:B------:R-:W-:Y:S01]  /*1400*/  @P1 FFMA R22, R5, R7, R8 ;  /* 0x0000000705161223 */ /* 0x000fe20000000008 */
[----:B------:R-:W-:-:S03]  /*1410*/  @!P1 MOV R7, R0 ;  /* 0x0000000000079202 */ /* 0x000fc60000000f00 */
[----:B------:R-:W-:-:S04]  /*1420*/  @P1 FFMA R6, R22, R6, R5 ;  /* 0x0000000616061223 */ /* 0x000fc80000000005 */
[----:B------:R-:W-:-:S07]  /*1430*/  @P1 FMUL.FTZ R7, R6, 2.3283064365386962891e-10 ;  /* 0x2f80000006071820 */ /* 0x000fce0000410000 */
.L_x_34:
[----:B------:R-:W-:-:S04]  /*1440*/  HFMA2 R5, -RZ, RZ, 0, 0 ;  /* 0x00000000ff057431 */ /* 0x000fc800000001ff */
[----:B------:R-:W-:Y:S05]  /*1450*/  RET.REL.NODEC R4 `(_Z13addVectorsGPUPfS_S_i) ;  /* 0xffffffe804e87950 */ /* 0x000fea0003c3ffff */
.L_x_35:
[----:B------:R-:W-:-:S00]  /*1460*/  BRA `(.L_x_35) ;  /* 0xfffffffc00fc7947 */ /* 0x000fc0000383ffff */
[----:B------:R-:W-:-:S00]  /*1470*/  NOP ;  /* 0x0000000000007918 */ /* 0x000fc00000000000 */
        /* <DEDUP_REMOVED lines=8> */
.L_x_36:


//--------------------- .nv.shared.reserved.0     --------------------------
	.section	.nv.shared.reserved.0,"aw",@nobits
	.weak		__nv_reservedSMEM_offset_0_alias
	.size		__nv_reservedSMEM_offset_0_alias, 0, 64
	.other		__nv_reservedSMEM_offset_0_alias,@"STO_CUDA_RESERVED_SHARED STV_DEFAULT"
__nv_reservedSMEM_offset_0_alias:
	.zero		0
	.zero		64


//--------------------- .nv.constant0._Z13addVectorsGPUPfS_S_i --------------------------
	.section	.nv.constant0._Z13addVectorsGPUPfS_S_i,"a",@progbits
	.sectionflags	@""
	.align	4
.nv.constant0._Z13addVectorsGPUPfS_S_i:
	.zero		924


//--------------------- SYMBOLS --------------------------

	.type		.nv.reservedSmem.offset0,@object
	.size		.nv.reservedSmem.offset0,0x4
